//
// Generated by NVIDIA NVVM Compiler
//
// Compiler Build ID: CL-36424714
// Cuda compilation tools, release 13.0, V13.0.88
// Based on NVVM 20.0.0
//

.version 9.0
.target sm_100
.address_size 64

	// .globl	vabs

.visible .entry vabs(
	.param .u32 vabs_param_0,
	.param .u64 .ptr .align 1 vabs_param_1,
	.param .u64 .ptr .align 1 vabs_param_2
)
{
	.reg .pred 	%p<2>;
	.reg .b32 	%r<6>;
	.reg .b64 	%rd<8>;
	.reg .b64 	%fd<3>;

	ld.param.u32 	%r2, [vabs_param_0];
	ld.param.u64 	%rd1, [vabs_param_1];
	ld.param.u64 	%rd2, [vabs_param_2];
	mov.u32 	%r3, %tid.x;
	mov.u32 	%r4, %ctaid.x;
	mov.u32 	%r5, %ntid.x;
	mad.lo.s32 	%r1, %r4, %r5, %r3;
	setp.ge.s32 	%p1, %r1, %r2;
	@%p1 bra 	$L__BB0_2;
	cvta.to.global.u64 	%rd3, %rd1;
	cvta.to.global.u64 	%rd4, %rd2;
	mul.wide.s32 	%rd5, %r1, 8;
	add.s64 	%rd6, %rd3, %rd5;
	ld.global.f64 	%fd1, [%rd6];
	abs.f64 	%fd2, %fd1;
	add.s64 	%rd7, %rd4, %rd5;
	st.global.f64 	[%rd7], %fd2;
$L__BB0_2:
	ret;

}


// ===== COMPILED SASS (sm_100) =====

	.target	sm_100

	.elftype	@"ET_EXEC"


//--------------------- .note.nv.tkinfo           --------------------------
	.section	.note.nv.tkinfo,"",@"SHT_NOTE"
	.sectionflags	@"SHF_NOTE_NV_TKINFO"
	.tkinfo
        /*0018*/ 	.word	0x00000002
        /*0030*/ 	.string	""
        /*0030*/ 	.string	"ptxas"
        /*0030*/ 	.string	"Cuda compilation tools, release 13.0, V13.0.88"
        /*0030*/ 	.string	"Build cuda_13.0.r13.0/compiler.36424714_0"
        /*0030*/ 	.string	"-arch sm_100 -m 64 "



//--------------------- .note.nv.cuinfo           --------------------------
	.section	.note.nv.cuinfo,"",@"SHT_NOTE"
	.sectionflags	@"SHF_NOTE_NV_CUINFO"
        /*0018*/ 	.short	0x0002
        /*001a*/ 	.short	0x0064
        /*001c*/ 	.short	0x0082
	.zero		2


//--------------------- .nv.info                  --------------------------
	.section	.nv.info,"",@"SHT_CUDA_INFO"
	.align	4


	//----- nvinfo : EIATTR_REGCOUNT
	.align		4
        /*0000*/ 	.byte	0x04, 0x2f
        /*0002*/ 	.short	(.L_1 - .L_0)
	.align		4
.L_0:
        /*0004*/ 	.word	index@(vabs)
        /*0008*/ 	.word	0x0000000c


	//----- nvinfo : EIATTR_FRAME_SIZE
	.align		4
.L_1:
        /*000c*/ 	.byte	0x04, 0x11
        /*000e*/ 	.short	(.L_3 - .L_2)
	.align		4
.L_2:
        /*0010*/ 	.word	index@(vabs)
        /*0014*/ 	.word	0x00000000


	//----- nvinfo : EIATTR_MIN_STACK_SIZE
	.align		4
.L_3:
        /*0018*/ 	.byte	0x04, 0x12
        /*001a*/ 	.short	(.L_5 - .L_4)
	.align		4
.L_4:
        /*001c*/ 	.word	index@(vabs)
        /*0020*/ 	.word	0x00000000
.L_5:


//--------------------- .nv.compat                --------------------------
	.section	.nv.compat,"",@"SHT_CUDA_COMPAT_INFO"
	.align	4
        /*0000*/ 	.byte	0x02, 0x09, 0x00, 0x00, 0x02, 0x02, 0x01, 0x00, 0x02, 0x05, 0x05, 0x00, 0x03, 0x07, 0x01, 0x01
        /*0010*/ 	.byte	0x02, 0x03, 0x00, 0x00, 0x02, 0x06, 0x01, 0x00, 0x04, 0x0b, 0x08, 0x00, 0x01, 0x00, 0x00, 0x00
        /*0020*/ 	.byte	0x00, 0x00, 0x00, 0x00


//--------------------- .nv.info.vabs             --------------------------
	.section	.nv.info.vabs,"",@"SHT_CUDA_INFO"
	.sectionflags	@""
	.align	4


	//----- nvinfo : EIATTR_CUDA_API_VERSION
	.align		4
        /*0000*/ 	.byte	0x04, 0x37
        /*0002*/ 	.short	(.L_7 - .L_6)
.L_6:
        /*0004*/ 	.word	0x00000082


	//----- nvinfo : EIATTR_KPARAM_INFO
	.align		4
.L_7:
        /*0008*/ 	.byte	0x04, 0x17
        /*000a*/ 	.short	(.L_9 - .L_8)
.L_8:
        /*000c*/ 	.word	0x00000000
        /*0010*/ 	.short	0x0002
        /*0012*/ 	.short	0x0010
        /*0014*/ 	.byte	0x00, 0xf5, 0x21, 0x00


	//----- nvinfo : EIATTR_KPARAM_INFO
	.align		4
.L_9:
        /*0018*/ 	.byte	0x04, 0x17
        /*001a*/ 	.short	(.L_11 - .L_10)
.L_10:
        /*001c*/ 	.word	0x00000000
        /*0020*/ 	.short	0x0001
        /*0022*/ 	.short	0x0008
        /*0024*/ 	.byte	0x00, 0xf5, 0x21, 0x00


	//----- nvinfo : EIATTR_KPARAM_INFO
	.align		4
.L_11:
        /*0028*/ 	.byte	0x04, 0x17
        /*002a*/ 	.short	(.L_13 - .L_12)
.L_12:
        /*002c*/ 	.word	0x00000000
        /*0030*/ 	.short	0x0000
        /*0032*/ 	.short	0x0000
        /*0034*/ 	.byte	0x00, 0xf0, 0x11, 0x00


	//----- nvinfo : EIATTR_SPARSE_MMA_MASK
	.align		4
.L_13:
        /*0038*/ 	.byte	0x03, 0x50
        /*003a*/ 	.short	0x0000


	//----- nvinfo : EIATTR_MAXREG_COUNT
	.align		4
        /*003c*/ 	.byte	0x03, 0x1b
        /*003e*/ 	.short	0x00ff


	//----- nvinfo : EIATTR_MERCURY_ISA_VERSION
	.align		4
        /*0040*/ 	.byte	0x03, 0x5f
        /*0042*/ 	.short	0x0101


	//----- nvinfo : EIATTR_VRC_CTA_INIT_COUNT
	.align		4
        /*0044*/ 	.byte	0x02, 0x4a
	.zero		1
	.zero		1


	//----- nvinfo : EIATTR_EXIT_INSTR_OFFSETS
	.align		4
        /*0048*/ 	.byte	0x04, 0x1c
        /*004a*/ 	.short	(.L_15 - .L_14)


	//   ....[0]....
.L_14:
        /*004c*/ 	.word	0x00000070


	//   ....[1]....
        /*0050*/ 	.word	0x00000100


	//----- nvinfo : EIATTR_CBANK_PARAM_SIZE
	.align		4
.L_15:
        /*0054*/ 	.byte	0x03, 0x19
        /*0056*/ 	.short	0x0018


	//----- nvinfo : EIATTR_PARAM_CBANK
	.align		4
        /*0058*/ 	.byte	0x04, 0x0a
        /*005a*/ 	.short	(.L_17 - .L_16)
	.align		4
.L_16:
        /*005c*/ 	.word	index@(.nv.constant0.vabs)
        /*0060*/ 	.short	0x0380
        /*0062*/ 	.short	0x0018


	//----- nvinfo : EIATTR_SW_WAR
	.align		4
.L_17:
        /*0064*/ 	.byte	0x04, 0x36
        /*0066*/ 	.short	(.L_19 - .L_18)
.L_18:
        /*0068*/ 	.word	0x00000008
.L_19:


//--------------------- .nv.callgraph             --------------------------
	.section	.nv.callgraph,"",@"SHT_CUDA_CALLGRAPH"
	.align	4
	.sectionentsize	8
	.align		4
        /*0000*/ 	.word	0x00000000
	.align		4
        /*0004*/ 	.word	0xffffffff
	.align		4
        /*0008*/ 	.word	0x00000000
	.align		4
        /*000c*/ 	.word	0xfffffffe
	.align		4
        /*0010*/ 	.word	0x00000000
	.align		4
        /*0014*/ 	.word	0xfffffffd
	.align		4
        /*0018*/ 	.word	0x00000000
	.align		4
        /*001c*/ 	.word	0xfffffffc


//--------------------- .text.vabs                --------------------------
	.section	.text.vabs,"ax",@progbits
	.align	128
        .global         vabs
        .type           vabs,@function
        .size           vabs,(.L_x_1 - vabs)
        .other          vabs,@"STO_CUDA_ENTRY STV_DEFAULT"
vabs:
.text.vabs:
[----:B------:R-:W-:Y:S01]  /*0000*/  LDC R1, c[0x0][0x37c] ;  /* 0x0000df00ff017b82 */ /* 0x000fe20000000800 */
[----:B------:R-:W0:Y:S07]  /*0010*/  S2R R9, SR_TID.X ;  /* 0x0000000000097919 */ /* 0x000e2e0000002100 */
[----:B------:R-:W0:Y:S01]  /*0020*/  S2UR UR4, SR_CTAID.X ;  /* 0x00000000000479c3 */ /* 0x000e220000002500 */
[----:B------:R-:W1:Y:S07]  /*0030*/  LDCU UR5, c[0x0][0x380] ;  /* 0x00007000ff0577ac */ /* 0x000e6e0008000800 */
[----:B------:R-:W0:Y:S02]  /*0040*/  LDC R0, c[0x0][0x360] ;  /* 0x0000d800ff007b82 */ /* 0x000e240000000800 */
[----:B0-----:R-:W-:-:S05]  /*0050*/  IMAD R9, R0, UR4, R9 ;  /* 0x0000000400097c24 */ /* 0x001fca000f8e0209 */
[----:B-1----:R-:W-:-:S13]  /*0060*/  ISETP.GE.AND P0, PT, R9, UR5, PT ;  /* 0x0000000509007c0c */ /* 0x002fda000bf06270 */
[----:B------:R-:W-:Y:S05]  /*0070*/  @P0 EXIT ;  /* 0x000000000000094d */ /* 0x000fea0003800000 */
[----:B------:R-:W0:Y:S01]  /*0080*/  LDC.64 R2, c[0x0][0x388] ;  /* 0x0000e200ff027b82 */ /* 0x000e220000000a00 */
[----:B------:R-:W1:Y:S07]  /*0090*/  LDCU.64 UR4, c[0x0][0x358] ;  /* 0x00006b00ff0477ac */ /* 0x000e6e0008000a00 */
[----:B------:R-:W2:Y:S01]  /*00a0*/  LDC.64 R4, c[0x0][0x390] ;  /* 0x0000e400ff047b82 */ /* 0x000ea20000000a00 */
[----:B0-----:R-:W-:-:S06]  /*00b0*/  IMAD.WIDE R2, R9, 0x8, R2 ;  /* 0x0000000809027825 */ /* 0x001fcc00078e0202 */
[----:B-1----:R-:W3:Y:S01]  /*00c0*/  LDG.E.64 R2, desc[UR4][R2.64] ;  /* 0x0000000402027981 */ /* 0x002ee2000c1e1b00 */
[----:B--2---:R-:W-:Y:S01]  /*00d0*/  IMAD.WIDE R4, R9, 0x8, R4 ;  /* 0x0000000809047825 */ /* 0x004fe200078e0204 */
[----:B---3--:R-:W-:-:S07]  /*00e0*/  DADD R6, -RZ, |R2| ;  /* 0x00000000ff067229 */ /* 0x008fce0000000502 */
[----:B------:R-:W-:Y:S01]  /*00f0*/  STG.E.64 desc[UR4][R4.64], R6 ;  /* 0x0000000604007986 */ /* 0x000fe2000c101b04 */
[----:B------:R-:W-:Y:S05]  /*0100*/  EXIT ;  /* 0x000000000000794d */ /* 0x000fea0003800000 */
.L_x_0:
[----:B------:R-:W-:-:S00]  /*0110*/  BRA `(.L_x_0) ;  /* 0xfffffffc00fc7947 */ /* 0x000fc0000383ffff */
[----:B------:R-:W-:-:S00]  /*0120*/  NOP ;  /* 0x0000000000007918 */ /* 0x000fc00000000000 */
        /* <DEDUP_REMOVED lines=13> */
.L_x_1:


//--------------------- .nv.shared.reserved.0     --------------------------
	.section	.nv.shared.reserved.0,"aw",@nobits
	.weak		__nv_reservedSMEM_offset_0_alias
	.size		__nv_reservedSMEM_offset_0_alias, 0, 64
	.other		__nv_reservedSMEM_offset_0_alias,@"STO_CUDA_RESERVED_SHARED STV_DEFAULT"
__nv_reservedSMEM_offset_0_alias:
	.zero		0
	.zero		64


//--------------------- .nv.constant0.vabs        --------------------------
	.section	.nv.constant0.vabs,"a",@progbits
	.sectionflags	@""
	.align	4
.nv.constant0.vabs:
	.zero		920


//--------------------- SYMBOLS --------------------------

	.type		.nv.reservedSmem.offset0,@object
	.size		.nv.reservedSmem.offset0,0x4
